//
// Generated by NVIDIA NVVM Compiler
//
// Compiler Build ID: CL-36424714
// Cuda compilation tools, release 13.0, V13.0.88
// Based on NVVM 20.0.0
//

.version 9.0
.target sm_100
.address_size 64

	// .globl	_Z13sumMatrix2D2DPfS_S_ii

.visible .entry _Z13sumMatrix2D2DPfS_S_ii(
	.param .u64 .ptr .align 1 _Z13sumMatrix2D2DPfS_S_ii_param_0,
	.param .u64 .ptr .align 1 _Z13sumMatrix2D2DPfS_S_ii_param_1,
	.param .u64 .ptr .align 1 _Z13sumMatrix2D2DPfS_S_ii_param_2,
	.param .u32 _Z13sumMatrix2D2DPfS_S_ii_param_3,
	.param .u32 _Z13sumMatrix2D2DPfS_S_ii_param_4
)
{
	.reg .b32 	%r<11>;
	.reg .b32 	%f<4>;
	.reg .b64 	%rd<11>;

	ld.param.u64 	%rd1, [_Z13sumMatrix2D2DPfS_S_ii_param_0];
	ld.param.u64 	%rd2, [_Z13sumMatrix2D2DPfS_S_ii_param_1];
	ld.param.u64 	%rd3, [_Z13sumMatrix2D2DPfS_S_ii_param_2];
	ld.param.u32 	%r1, [_Z13sumMatrix2D2DPfS_S_ii_param_4];
	cvta.to.global.u64 	%rd4, %rd3;
	cvta.to.global.u64 	%rd5, %rd2;
	cvta.to.global.u64 	%rd6, %rd1;
	mov.u32 	%r2, %ctaid.x;
	mov.u32 	%r3, %ntid.x;
	mov.u32 	%r4, %tid.x;
	mad.lo.s32 	%r5, %r2, %r3, %r4;
	mov.u32 	%r6, %ctaid.y;
	mov.u32 	%r7, %ntid.y;
	mov.u32 	%r8, %tid.y;
	mad.lo.s32 	%r9, %r6, %r7, %r8;
	mad.lo.s32 	%r10, %r1, %r5, %r9;
	mul.wide.s32 	%rd7, %r10, 4;
	add.s64 	%rd8, %rd6, %rd7;
	ld.global.f32 	%f1, [%rd8];
	add.s64 	%rd9, %rd5, %rd7;
	ld.global.f32 	%f2, [%rd9];
	add.f32 	%f3, %f1, %f2;
	add.s64 	%rd10, %rd4, %rd7;
	st.global.f32 	[%rd10], %f3;
	ret;

}
	// .globl	_Z13sumMatrix1D1DPfS_S_ii
.visible .entry _Z13sumMatrix1D1DPfS_S_ii(
	.param .u64 .ptr .align 1 _Z13sumMatrix1D1DPfS_S_ii_param_0,
	.param .u64 .ptr .align 1 _Z13sumMatrix1D1DPfS_S_ii_param_1,
	.param .u64 .ptr .align 1 _Z13sumMatrix1D1DPfS_S_ii_param_2,
	.param .u32 _Z13sumMatrix1D1DPfS_S_ii_param_3,
	.param .u32 _Z13sumMatrix1D1DPfS_S_ii_param_4
)
{
	.reg .pred 	%p<5>;
	.reg .b32 	%r<15>;
	.reg .b32 	%f<4>;
	.reg .b64 	%rd<11>;

	ld.param.u64 	%rd4, [_Z13sumMatrix1D1DPfS_S_ii_param_0];
	ld.param.u64 	%rd5, [_Z13sumMatrix1D1DPfS_S_ii_param_1];
	ld.param.u64 	%rd6, [_Z13sumMatrix1D1DPfS_S_ii_param_2];
	ld.param.u32 	%r10, [_Z13sumMatrix1D1DPfS_S_ii_param_3];
	ld.param.u32 	%r11, [_Z13sumMatrix1D1DPfS_S_ii_param_4];
	mov.u32 	%r13, %ctaid.x;
	setp.ge.s32 	%p1, %r13, %r10;
	@%p1 bra 	$L__BB1_6;
	mov.u32 	%r2, %tid.x;
	mov.u32 	%r3, %ntid.x;
	mov.u32 	%r4, %nctaid.x;
	cvta.to.global.u64 	%rd1, %rd4;
	cvta.to.global.u64 	%rd2, %rd5;
	cvta.to.global.u64 	%rd3, %rd6;
$L__BB1_2:
	setp.ge.s32 	%p2, %r2, %r11;
	@%p2 bra 	$L__BB1_5;
	mul.lo.s32 	%r6, %r13, %r11;
	mov.u32 	%r14, %r2;
$L__BB1_4:
	add.s32 	%r12, %r14, %r6;
	mul.wide.s32 	%rd7, %r12, 4;
	add.s64 	%rd8, %rd1, %rd7;
	ld.global.f32 	%f1, [%rd8];
	add.s64 	%rd9, %rd2, %rd7;
	ld.global.f32 	%f2, [%rd9];
	add.f32 	%f3, %f1, %f2;
	add.s64 	%rd10, %rd3, %rd7;
	st.global.f32 	[%rd10], %f3;
	add.s32 	%r14, %r14, %r3;
	setp.lt.s32 	%p3, %r14, %r11;
	@%p3 bra 	$L__BB1_4;
$L__BB1_5:
	add.s32 	%r13, %r13, %r4;
	setp.lt.s32 	%p4, %r13, %r10;
	@%p4 bra 	$L__BB1_2;
$L__BB1_6:
	ret;

}


// ===== COMPILED SASS (sm_100) =====

	.target	sm_100

	.elftype	@"ET_EXEC"


//--------------------- .note.nv.tkinfo           --------------------------
	.section	.note.nv.tkinfo,"",@"SHT_NOTE"
	.sectionflags	@"SHF_NOTE_NV_TKINFO"
	.tkinfo
        /*0018*/ 	.word	0x00000002
        /*0030*/ 	.string	""
        /*0030*/ 	.string	"ptxas"
        /*0030*/ 	.string	"Cuda compilation tools, release 13.0, V13.0.88"
        /*0030*/ 	.string	"Build cuda_13.0.r13.0/compiler.36424714_0"
        /*0030*/ 	.string	"-arch sm_100 -m 64 "



//--------------------- .note.nv.cuinfo           --------------------------
	.section	.note.nv.cuinfo,"",@"SHT_NOTE"
	.sectionflags	@"SHF_NOTE_NV_CUINFO"
        /*0018*/ 	.short	0x0002
        /*001a*/ 	.short	0x0064
        /*001c*/ 	.short	0x0082
	.zero		2


//--------------------- .nv.info                  --------------------------
	.section	.nv.info,"",@"SHT_CUDA_INFO"
	.align	4


	//----- nvinfo : EIATTR_REGCOUNT
	.align		4
        /*0000*/ 	.byte	0x04, 0x2f
        /*0002*/ 	.short	(.L_1 - .L_0)
	.align		4
.L_0:
        /*0004*/ 	.word	index@(_Z13sumMatrix2D2DPfS_S_ii)
        /*0008*/ 	.word	0x0000000c


	//----- nvinfo : EIATTR_FRAME_SIZE
	.align		4
.L_1:
        /*000c*/ 	.byte	0x04, 0x11
        /*000e*/ 	.short	(.L_3 - .L_2)
	.align		4
.L_2:
        /*0010*/ 	.word	index@(_Z13sumMatrix2D2DPfS_S_ii)
        /*0014*/ 	.word	0x00000000


	//----- nvinfo : EIATTR_REGCOUNT
	.align		4
.L_3:
        /*0018*/ 	.byte	0x04, 0x2f
        /*001a*/ 	.short	(.L_5 - .L_4)
	.align		4
.L_4:
        /*001c*/ 	.word	index@(_Z13sumMatrix1D1DPfS_S_ii)
        /*0020*/ 	.word	0x00000014


	//----- nvinfo : EIATTR_FRAME_SIZE
	.align		4
.L_5:
        /*0024*/ 	.byte	0x04, 0x11
        /*0026*/ 	.short	(.L_7 - .L_6)
	.align		4
.L_6:
        /*0028*/ 	.word	index@(_Z13sumMatrix1D1DPfS_S_ii)
        /*002c*/ 	.word	0x00000000


	//----- nvinfo : EIATTR_MIN_STACK_SIZE
	.align		4
.L_7:
        /*0030*/ 	.byte	0x04, 0x12
        /*0032*/ 	.short	(.L_9 - .L_8)
	.align		4
.L_8:
        /*0034*/ 	.word	index@(_Z13sumMatrix1D1DPfS_S_ii)
        /*0038*/ 	.word	0x00000000


	//----- nvinfo : EIATTR_MIN_STACK_SIZE
	.align		4
.L_9:
        /*003c*/ 	.byte	0x04, 0x12
        /*003e*/ 	.short	(.L_11 - .L_10)
	.align		4
.L_10:
        /*0040*/ 	.word	index@(_Z13sumMatrix2D2DPfS_S_ii)
        /*0044*/ 	.word	0x00000000
.L_11:


//--------------------- .nv.compat                --------------------------
	.section	.nv.compat,"",@"SHT_CUDA_COMPAT_INFO"
	.align	4
        /*0000*/ 	.byte	0x02, 0x09, 0x00, 0x00, 0x02, 0x02, 0x01, 0x00, 0x02, 0x05, 0x05, 0x00, 0x03, 0x07, 0x01, 0x01
        /*0010*/ 	.byte	0x02, 0x03, 0x00, 0x00, 0x02, 0x06, 0x01, 0x00, 0x04, 0x0b, 0x08, 0x00, 0x09, 0x00, 0x00, 0x00
        /*0020*/ 	.byte	0x00, 0x00, 0x00, 0x00


//--------------------- .nv.info._Z13sumMatrix1D1DPfS_S_ii --------------------------
	.section	.nv.info._Z13sumMatrix1D1DPfS_S_ii,"",@"SHT_CUDA_INFO"
	.sectionflags	@""
	.align	4


	//----- nvinfo : EIATTR_CUDA_API_VERSION
	.align		4
        /*0000*/ 	.byte	0x04, 0x37
        /*0002*/ 	.short	(.L_13 - .L_12)
.L_12:
        /*0004*/ 	.word	0x00000082


	//----- nvinfo : EIATTR_KPARAM_INFO
	.align		4
.L_13:
        /*0008*/ 	.byte	0x04, 0x17
        /*000a*/ 	.short	(.L_15 - .L_14)
.L_14:
        /*000c*/ 	.word	0x00000000
        /*0010*/ 	.short	0x0004
        /*0012*/ 	.short	0x001c
        /*0014*/ 	.byte	0x00, 0xf0, 0x11, 0x00


	//----- nvinfo : EIATTR_KPARAM_INFO
	.align		4
.L_15:
        /*0018*/ 	.byte	0x04, 0x17
        /*001a*/ 	.short	(.L_17 - .L_16)
.L_16:
        /*001c*/ 	.word	0x00000000
        /*0020*/ 	.short	0x0003
        /*0022*/ 	.short	0x0018
        /*0024*/ 	.byte	0x00, 0xf0, 0x11, 0x00


	//----- nvinfo : EIATTR_KPARAM_INFO
	.align		4
.L_17:
        /*0028*/ 	.byte	0x04, 0x17
        /*002a*/ 	.short	(.L_19 - .L_18)
.L_18:
        /*002c*/ 	.word	0x00000000
        /*0030*/ 	.short	0x0002
        /*0032*/ 	.short	0x0010
        /*0034*/ 	.byte	0x00, 0xf5, 0x21, 0x00


	//----- nvinfo : EIATTR_KPARAM_INFO
	.align		4
.L_19:
        /*0038*/ 	.byte	0x04, 0x17
        /*003a*/ 	.short	(.L_21 - .L_20)
.L_20:
        /*003c*/ 	.word	0x00000000
        /*0040*/ 	.short	0x0001
        /*0042*/ 	.short	0x0008
        /*0044*/ 	.byte	0x00, 0xf5, 0x21, 0x00


	//----- nvinfo : EIATTR_KPARAM_INFO
	.align		4
.L_21:
        /*0048*/ 	.byte	0x04, 0x17
        /*004a*/ 	.short	(.L_23 - .L_22)
.L_22:
        /*004c*/ 	.word	0x00000000
        /*0050*/ 	.short	0x0000
        /*0052*/ 	.short	0x0000
        /*0054*/ 	.byte	0x00, 0xf5, 0x21, 0x00


	//----- nvinfo : EIATTR_SPARSE_MMA_MASK
	.align		4
.L_23:
        /*0058*/ 	.byte	0x03, 0x50
        /*005a*/ 	.short	0x0000


	//----- nvinfo : EIATTR_MAXREG_COUNT
	.align		4
        /*005c*/ 	.byte	0x03, 0x1b
        /*005e*/ 	.short	0x00ff


	//----- nvinfo : EIATTR_MERCURY_ISA_VERSION
	.align		4
        /*0060*/ 	.byte	0x03, 0x5f
        /*0062*/ 	.short	0x0101


	//----- nvinfo : EIATTR_VRC_CTA_INIT_COUNT
	.align		4
        /*0064*/ 	.byte	0x02, 0x4a
	.zero		1
	.zero		1


	//----- nvinfo : EIATTR_EXIT_INSTR_OFFSETS
	.align		4
        /*0068*/ 	.byte	0x04, 0x1c
        /*006a*/ 	.short	(.L_25 - .L_24)


	//   ....[0]....
.L_24:
        /*006c*/ 	.word	0x00000040


	//   ....[1]....
        /*0070*/ 	.word	0x00000210


	//----- nvinfo : EIATTR_CRS_STACK_SIZE
	.align		4
.L_25:
        /*0074*/ 	.byte	0x04, 0x1e
        /*0076*/ 	.short	(.L_27 - .L_26)
.L_26:
        /*0078*/ 	.word	0x00000000


	//----- nvinfo : EIATTR_CBANK_PARAM_SIZE
	.align		4
.L_27:
        /*007c*/ 	.byte	0x03, 0x19
        /*007e*/ 	.short	0x0020


	//----- nvinfo : EIATTR_PARAM_CBANK
	.align		4
        /*0080*/ 	.byte	0x04, 0x0a
        /*0082*/ 	.short	(.L_29 - .L_28)
	.align		4
.L_28:
        /*0084*/ 	.word	index@(.nv.constant0._Z13sumMatrix1D1DPfS_S_ii)
        /*0088*/ 	.short	0x0380
        /*008a*/ 	.short	0x0020


	//----- nvinfo : EIATTR_SW_WAR
	.align		4
.L_29:
        /*008c*/ 	.byte	0x04, 0x36
        /*008e*/ 	.short	(.L_31 - .L_30)
.L_30:
        /*0090*/ 	.word	0x00000008
.L_31:


//--------------------- .nv.info._Z13sumMatrix2D2DPfS_S_ii --------------------------
	.section	.nv.info._Z13sumMatrix2D2DPfS_S_ii,"",@"SHT_CUDA_INFO"
	.sectionflags	@""
	.align	4


	//----- nvinfo : EIATTR_CUDA_API_VERSION
	.align		4
        /*0000*/ 	.byte	0x04, 0x37
        /*0002*/ 	.short	(.L_33 - .L_32)
.L_32:
        /*0004*/ 	.word	0x00000082


	//----- nvinfo : EIATTR_KPARAM_INFO
	.align		4
.L_33:
        /*0008*/ 	.byte	0x04, 0x17
        /*000a*/ 	.short	(.L_35 - .L_34)
.L_34:
        /*000c*/ 	.word	0x00000000
        /*0010*/ 	.short	0x0004
        /*0012*/ 	.short	0x001c
        /*0014*/ 	.byte	0x00, 0xf0, 0x11, 0x00


	//----- nvinfo : EIATTR_KPARAM_INFO
	.align		4
.L_35:
        /*0018*/ 	.byte	0x04, 0x17
        /*001a*/ 	.short	(.L_37 - .L_36)
.L_36:
        /*001c*/ 	.word	0x00000000
        /*0020*/ 	.short	0x0003
        /*0022*/ 	.short	0x0018
        /*0024*/ 	.byte	0x00, 0xf0, 0x11, 0x00


	//----- nvinfo : EIATTR_KPARAM_INFO
	.align		4
.L_37:
        /*0028*/ 	.byte	0x04, 0x17
        /*002a*/ 	.short	(.L_39 - .L_38)
.L_38:
        /*002c*/ 	.word	0x00000000
        /*0030*/ 	.short	0x0002
        /*0032*/ 	.short	0x0010
        /*0034*/ 	.byte	0x00, 0xf5, 0x21, 0x00


	//----- nvinfo : EIATTR_KPARAM_INFO
	.align		4
.L_39:
        /*0038*/ 	.byte	0x04, 0x17
        /*003a*/ 	.short	(.L_41 - .L_40)
.L_40:
        /*003c*/ 	.word	0x00000000
        /*0040*/ 	.short	0x0001
        /*0042*/ 	.short	0x0008
        /*0044*/ 	.byte	0x00, 0xf5, 0x21, 0x00


	//----- nvinfo : EIATTR_KPARAM_INFO
	.align		4
.L_41:
        /*0048*/ 	.byte	0x04, 0x17
        /*004a*/ 	.short	(.L_43 - .L_42)
.L_42:
        /*004c*/ 	.word	0x00000000
        /*0050*/ 	.short	0x0000
        /*0052*/ 	.short	0x0000
        /*0054*/ 	.byte	0x00, 0xf5, 0x21, 0x00


	//----- nvinfo : EIATTR_SPARSE_MMA_MASK
	.align		4
.L_43:
        /*0058*/ 	.byte	0x03, 0x50
        /*005a*/ 	.short	0x0000


	//----- nvinfo : EIATTR_MAXREG_COUNT
	.align		4
        /*005c*/ 	.byte	0x03, 0x1b
        /*005e*/ 	.short	0x00ff


	//----- nvinfo : EIATTR_MERCURY_ISA_VERSION
	.align		4
        /*0060*/ 	.byte	0x03, 0x5f
        /*0062*/ 	.short	0x0101


	//----- nvinfo : EIATTR_VRC_CTA_INIT_COUNT
	.align		4
        /*0064*/ 	.byte	0x02, 0x4a
	.zero		1
	.zero		1


	//----- nvinfo : EIATTR_EXIT_INSTR_OFFSETS
	.align		4
        /*0068*/ 	.byte	0x04, 0x1c
        /*006a*/ 	.short	(.L_45 - .L_44)


	//   ....[0]....
.L_44:
        /*006c*/ 	.word	0x00000160


	//----- nvinfo : EIATTR_CBANK_PARAM_SIZE
	.align		4
.L_45:
        /*0070*/ 	.byte	0x03, 0x19
        /*0072*/ 	.short	0x0020


	//----- nvinfo : EIATTR_PARAM_CBANK
	.align		4
        /*0074*/ 	.byte	0x04, 0x0a
        /*0076*/ 	.short	(.L_47 - .L_46)
	.align		4
.L_46:
        /*0078*/ 	.word	index@(.nv.constant0._Z13sumMatrix2D2DPfS_S_ii)
        /*007c*/ 	.short	0x0380
        /*007e*/ 	.short	0x0020


	//----- nvinfo : EIATTR_SW_WAR
	.align		4
.L_47:
        /*0080*/ 	.byte	0x04, 0x36
        /*0082*/ 	.short	(.L_49 - .L_48)
.L_48:
        /*0084*/ 	.word	0x00000008
.L_49:


//--------------------- .nv.callgraph             --------------------------
	.section	.nv.callgraph,"",@"SHT_CUDA_CALLGRAPH"
	.align	4
	.sectionentsize	8
	.align		4
        /*0000*/ 	.word	0x00000000
	.align		4
        /*0004*/ 	.word	0xffffffff
	.align		4
        /*0008*/ 	.word	0x00000000
	.align		4
        /*000c*/ 	.word	0xfffffffe
	.align		4
        /*0010*/ 	.word	0x00000000
	.align		4
        /*0014*/ 	.word	0xfffffffd
	.align		4
        /*0018*/ 	.word	0x00000000
	.align		4
        /*001c*/ 	.word	0xfffffffc


//--------------------- .text._Z13sumMatrix1D1DPfS_S_ii --------------------------
	.section	.text._Z13sumMatrix1D1DPfS_S_ii,"ax",@progbits
	.align	128
        .global         _Z13sumMatrix1D1DPfS_S_ii
        .type           _Z13sumMatrix1D1DPfS_S_ii,@function
        .size           _Z13sumMatrix1D1DPfS_S_ii,(.L_x_6 - _Z13sumMatrix1D1DPfS_S_ii)
        .other          _Z13sumMatrix1D1DPfS_S_ii,@"STO_CUDA_ENTRY STV_DEFAULT"
_Z13sumMatrix1D1DPfS_S_ii:
.text._Z13sumMatrix1D1DPfS_S_ii:
[----:B------:R-:W-:Y:S08]  /*0000*/  LDC R1, c[0x0][0x37c] ;  /* 0x0000df00ff017b82 */ /* 0x000ff00000000800 */
[----:B------:R-:W0:Y:S08]  /*0010*/  S2UR UR4, SR_CTAID.X ;  /* 0x00000000000479c3 */ /* 0x000e300000002500 */
[----:B------:R-:W0:Y:S02]  /*0020*/  LDC R0, c[0x0][0x398] ;  /* 0x0000e600ff007b82 */ /* 0x000e240000000800 */
[----:B0-----:R-:W-:-:S13]  /*0030*/  ISETP.LE.AND P0, PT, R0, UR4, PT ;  /* 0x0000000400007c0c */ /* 0x001fda000bf03270 */
[----:B------:R-:W-:Y:S05]  /*0040*/  @P0 EXIT ;  /* 0x000000000000094d */ /* 0x000fea0003800000 */
[----:B------:R-:W0:Y:S01]  /*0050*/  S2R R14, SR_TID.X ;  /* 0x00000000000e7919 */ /* 0x000e220000002100 */
[----:B------:R-:W1:Y:S01]  /*0060*/  LDCU UR5, c[0x0][0x360] ;  /* 0x00006c00ff0577ac */ /* 0x000e620008000800 */
[----:B------:R-:W2:Y:S01]  /*0070*/  LDCU.64 UR8, c[0x0][0x358] ;  /* 0x00006b00ff0877ac */ /* 0x000ea20008000a00 */
[----:B------:R-:W3:Y:S02]  /*0080*/  LDCU UR6, c[0x0][0x370] ;  /* 0x00006e00ff0677ac */ /* 0x000ee40008000800 */
.L_x_3:
[----:B0-----:R-:W0:Y:S01]  /*0090*/  LDC R17, c[0x0][0x39c] ;  /* 0x0000e700ff117b82 */ /* 0x001e220000000800 */
[----:B------:R-:W-:Y:S01]  /*00a0*/  BSSY.RECONVERGENT B0, `(.L_x_0) ;  /* 0x0000012000007945 */ /* 0x000fe20003800200 */
[----:B0-----:R-:W-:-:S13]  /*00b0*/  ISETP.GE.AND P0, PT, R14, R17, PT ;  /* 0x000000110e00720c */ /* 0x001fda0003f06270 */
[----:B------:R-:W-:Y:S05]  /*00c0*/  @P0 BRA `(.L_x_1) ;  /* 0x00000000003c0947 */ /* 0x000fea0003800000 */
[----:B------:R-:W0:Y:S01]  /*00d0*/  LDC.64 R12, c[0x0][0x390] ;  /* 0x0000e400ff0c7b82 */ /* 0x000e220000000a00 */
[----:B------:R-:W-:-:S07]  /*00e0*/  MOV R0, R14 ;  /* 0x0000000e00007202 */ /* 0x000fce0000000f00 */
[----:B------:R-:W4:Y:S08]  /*00f0*/  LDC.64 R8, c[0x0][0x380] ;  /* 0x0000e000ff087b82 */ /* 0x000f300000000a00 */
[----:B------:R-:W0:Y:S02]  /*0100*/  LDC.64 R10, c[0x0][0x388] ;  /* 0x0000e200ff0a7b82 */ /* 0x000e240000000a00 */
.L_x_2:
[----:B0-----:R-:W-:-:S04]  /*0110*/  IMAD R7, R17, UR4, R0 ;  /* 0x0000000411077c24 */ /* 0x001fc8000f8e0200 */
[----:B----4-:R-:W-:-:S04]  /*0120*/  IMAD.WIDE R2, R7, 0x4, R8 ;  /* 0x0000000407027825 */ /* 0x010fc800078e0208 */
[C---:B0-----:R-:W-:Y:S02]  /*0130*/  IMAD.WIDE R4, R7.reuse, 0x4, R10 ;  /* 0x0000000407047825 */ /* 0x041fe400078e020a */
[----:B--2---:R-:W2:Y:S04]  /*0140*/  LDG.E R2, desc[UR8][R2.64] ;  /* 0x0000000802027981 */ /* 0x004ea8000c1e1900 */
[----:B------:R-:W2:Y:S01]  /*0150*/  LDG.E R5, desc[UR8][R4.64] ;  /* 0x0000000804057981 */ /* 0x000ea2000c1e1900 */
[----:B------:R-:W-:Y:S01]  /*0160*/  IMAD.WIDE R6, R7, 0x4, R12 ;  /* 0x0000000407067825 */ /* 0x000fe200078e020c */
[----:B-1----:R-:W-:-:S04]  /*0170*/  IADD3 R0, PT, PT, R0, UR5, RZ ;  /* 0x0000000500007c10 */ /* 0x002fc8000fffe0ff */
[----:B------:R-:W-:Y:S01]  /*0180*/  ISETP.GE.AND P0, PT, R0, R17, PT ;  /* 0x000000110000720c */ /* 0x000fe20003f06270 */
[----:B--2---:R-:W-:-:S05]  /*0190*/  FADD R15, R2, R5 ;  /* 0x00000005020f7221 */ /* 0x004fca0000000000 */
[----:B------:R0:W-:Y:S07]  /*01a0*/  STG.E desc[UR8][R6.64], R15 ;  /* 0x0000000f06007986 */ /* 0x0001ee000c101908 */
[----:B------:R-:W-:Y:S05]  /*01b0*/  @!P0 BRA `(.L_x_2) ;  /* 0xfffffffc00d48947 */ /* 0x000fea000383ffff */
.L_x_1:
[----:B-123--:R-:W-:Y:S05]  /*01c0*/  BSYNC.RECONVERGENT B0 ;  /* 0x0000000000007941 */ /* 0x00efea0003800200 */
.L_x_0:
[----:B------:R-:W1:Y:S01]  /*01d0*/  LDCU UR7, c[0x0][0x398] ;  /* 0x00007300ff0777ac */ /* 0x000e620008000800 */
[----:B------:R-:W-:-:S04]  /*01e0*/  UIADD3 UR4, UPT, UPT, UR6, UR4, URZ ;  /* 0x0000000406047290 */ /* 0x000fc8000fffe0ff */
[----:B-1----:R-:W-:-:S09]  /*01f0*/  UISETP.GE.AND UP0, UPT, UR4, UR7, UPT ;  /* 0x000000070400728c */ /* 0x002fd2000bf06270 */
[----:B------:R-:W-:Y:S05]  /*0200*/  BRA.U !UP0, `(.L_x_3) ;  /* 0xfffffffd08a07547 */ /* 0x000fea000b83ffff */
[----:B------:R-:W-:Y:S05]  /*0210*/  EXIT ;  /* 0x000000000000794d */ /* 0x000fea0003800000 */
.L_x_4:
[----:B------:R-:W-:-:S00]  /*0220*/  BRA `(.L_x_4) ;  /* 0xfffffffc00fc7947 */ /* 0x000fc0000383ffff */
[----:B------:R-:W-:-:S00]  /*0230*/  NOP ;  /* 0x0000000000007918 */ /* 0x000fc00000000000 */
        /* <DEDUP_REMOVED lines=12> */
.L_x_6:


//--------------------- .text._Z13sumMatrix2D2DPfS_S_ii --------------------------
	.section	.text._Z13sumMatrix2D2DPfS_S_ii,"ax",@progbits
	.align	128
        .global         _Z13sumMatrix2D2DPfS_S_ii
        .type           _Z13sumMatrix2D2DPfS_S_ii,@function
        .size           _Z13sumMatrix2D2DPfS_S_ii,(.L_x_7 - _Z13sumMatrix2D2DPfS_S_ii)
        .other          _Z13sumMatrix2D2DPfS_S_ii,@"STO_CUDA_ENTRY STV_DEFAULT"
_Z13sumMatrix2D2DPfS_S_ii:
.text._Z13sumMatrix2D2DPfS_S_ii:
[----:B------:R-:W-:Y:S01]  /*0000*/  LDC R1, c[0x0][0x37c] ;  /* 0x0000df00ff017b82 */ /* 0x000fe20000000800 */
[----:B------:R-:W0:Y:S07]  /*0010*/  S2R R7, SR_TID.X ;  /* 0x0000000000077919 */ /* 0x000e2e0000002100 */
[----:B------:R-:W0:Y:S01]  /*0020*/  S2UR UR6, SR_CTAID.X ;  /* 0x00000000000679c3 */ /* 0x000e220000002500 */
[----:B------:R-:W1:Y:S01]  /*0030*/  LDCU UR8, c[0x0][0x39c] ;  /* 0x00007380ff0877ac */ /* 0x000e620008000800 */
[----:B------:R-:W2:Y:S01]  /*0040*/  S2R R9, SR_TID.Y ;  /* 0x0000000000097919 */ /* 0x000ea20000002200 */
[----:B------:R-:W3:Y:S05]  /*0050*/  LDCU.64 UR4, c[0x0][0x358] ;  /* 0x00006b00ff0477ac */ /* 0x000eea0008000a00 */
[----:B------:R-:W0:Y:S08]  /*0060*/  LDC R0, c[0x0][0x360] ;  /* 0x0000d800ff007b82 */ /* 0x000e300000000800 */
[----:B------:R-:W2:Y:S08]  /*0070*/  S2UR UR7, SR_CTAID.Y ;  /* 0x00000000000779c3 */ /* 0x000eb00000002600 */
[----:B------:R-:W2:Y:S08]  /*0080*/  LDC R6, c[0x0][0x364] ;  /* 0x0000d900ff067b82 */ /* 0x000eb00000000800 */
[----:B------:R-:W4:Y:S01]  /*0090*/  LDC.64 R2, c[0x0][0x380] ;  /* 0x0000e000ff027b82 */ /* 0x000f220000000a00 */
[----:B0-----:R-:W-:-:S07]  /*00a0*/  IMAD R0, R0, UR6, R7 ;  /* 0x0000000600007c24 */ /* 0x001fce000f8e0207 */
[----:B------:R-:W0:Y:S01]  /*00b0*/  LDC.64 R4, c[0x0][0x388] ;  /* 0x0000e200ff047b82 */ /* 0x000e220000000a00 */
[----:B--2---:R-:W-:-:S04]  /*00c0*/  IMAD R7, R6, UR7, R9 ;  /* 0x0000000706077c24 */ /* 0x004fc8000f8e0209 */
[----:B-1----:R-:W-:-:S03]  /*00d0*/  IMAD R9, R0, UR8, R7 ;  /* 0x0000000800097c24 */ /* 0x002fc6000f8e0207 */
[----:B------:R-:W1:Y:S01]  /*00e0*/  LDC.64 R6, c[0x0][0x390] ;  /* 0x0000e400ff067b82 */ /* 0x000e620000000a00 */
[----:B----4-:R-:W-:-:S06]  /*00f0*/  IMAD.WIDE R2, R9, 0x4, R2 ;  /* 0x0000000409027825 */ /* 0x010fcc00078e0202 */
[----:B---3--:R-:W2:Y:S01]  /*0100*/  LDG.E R2, desc[UR4][R2.64] ;  /* 0x0000000402027981 */ /* 0x008ea2000c1e1900 */
[----:B0-----:R-:W-:-:S06]  /*0110*/  IMAD.WIDE R4, R9, 0x4, R4 ;  /* 0x0000000409047825 */ /* 0x001fcc00078e0204 */
[----:B------:R-:W2:Y:S01]  /*0120*/  LDG.E R5, desc[UR4][R4.64] ;  /* 0x0000000404057981 */ /* 0x000ea2000c1e1900 */
[----:B-1----:R-:W-:-:S04]  /*0130*/  IMAD.WIDE R6, R9, 0x4, R6 ;  /* 0x0000000409067825 */ /* 0x002fc800078e0206 */
[----:B--2---:R-:W-:-:S05]  /*0140*/  FADD R9, R2, R5 ;  /* 0x0000000502097221 */ /* 0x004fca0000000000 */
[----:B------:R-:W-:Y:S01]  /*0150*/  STG.E desc[UR4][R6.64], R9 ;  /* 0x0000000906007986 */ /* 0x000fe2000c101904 */
[----:B------:R-:W-:Y:S05]  /*0160*/  EXIT ;  /* 0x000000000000794d */ /* 0x000fea0003800000 */
.L_x_5:
        /* <DEDUP_REMOVED lines=9> */
.L_x_7:


//--------------------- .nv.shared.reserved.0     --------------------------
	.section	.nv.shared.reserved.0,"aw",@nobits
	.weak		__nv_reservedSMEM_offset_0_alias
	.size		__nv_reservedSMEM_offset_0_alias, 0, 64
	.other		__nv_reservedSMEM_offset_0_alias,@"STO_CUDA_RESERVED_SHARED STV_DEFAULT"
__nv_reservedSMEM_offset_0_alias:
	.zero		0
	.zero		64


//--------------------- .nv.constant0._Z13sumMatrix1D1DPfS_S_ii --------------------------
	.section	.nv.constant0._Z13sumMatrix1D1DPfS_S_ii,"a",@progbits
	.sectionflags	@""
	.align	4
.nv.constant0._Z13sumMatrix1D1DPfS_S_ii:
	.zero		928


//--------------------- .nv.constant0._Z13sumMatrix2D2DPfS_S_ii --------------------------
	.section	.nv.constant0._Z13sumMatrix2D2DPfS_S_ii,"a",@progbits
	.sectionflags	@""
	.align	4
.nv.constant0._Z13sumMatrix2D2DPfS_S_ii:
	.zero		928


//--------------------- SYMBOLS --------------------------

	.type		.nv.reservedSmem.offset0,@object
	.size		.nv.reservedSmem.offset0,0x4
